//
// Generated by NVIDIA NVVM Compiler
//
// Compiler Build ID: CL-36424714
// Cuda compilation tools, release 13.0, V13.0.88
// Based on NVVM 20.0.0
//

.version 9.0
.target sm_100
.address_size 64

	// .globl	_Z11view_matrixPiS_S_iiii

.visible .entry _Z11view_matrixPiS_S_iiii(
	.param .u64 .ptr .align 1 _Z11view_matrixPiS_S_iiii_param_0,
	.param .u64 .ptr .align 1 _Z11view_matrixPiS_S_iiii_param_1,
	.param .u64 .ptr .align 1 _Z11view_matrixPiS_S_iiii_param_2,
	.param .u32 _Z11view_matrixPiS_S_iiii_param_3,
	.param .u32 _Z11view_matrixPiS_S_iiii_param_4,
	.param .u32 _Z11view_matrixPiS_S_iiii_param_5,
	.param .u32 _Z11view_matrixPiS_S_iiii_param_6
)
{
	.reg .pred 	%p<4>;
	.reg .b32 	%r<19>;
	.reg .b64 	%rd<12>;

	ld.param.u64 	%rd1, [_Z11view_matrixPiS_S_iiii_param_0];
	ld.param.u64 	%rd2, [_Z11view_matrixPiS_S_iiii_param_1];
	ld.param.u64 	%rd3, [_Z11view_matrixPiS_S_iiii_param_2];
	ld.param.u32 	%r5, [_Z11view_matrixPiS_S_iiii_param_3];
	ld.param.u32 	%r6, [_Z11view_matrixPiS_S_iiii_param_4];
	ld.param.u32 	%r4, [_Z11view_matrixPiS_S_iiii_param_6];
	mov.u32 	%r7, %ctaid.x;
	mov.u32 	%r8, %ntid.x;
	mov.u32 	%r9, %tid.x;
	mad.lo.s32 	%r1, %r7, %r8, %r9;
	mov.u32 	%r10, %ctaid.y;
	mov.u32 	%r11, %ntid.y;
	mov.u32 	%r12, %tid.y;
	mad.lo.s32 	%r13, %r10, %r11, %r12;
	setp.ge.s32 	%p1, %r1, %r5;
	setp.ge.s32 	%p2, %r13, %r6;
	or.pred  	%p3, %p1, %p2;
	@%p3 bra 	$L__BB0_2;
	cvta.to.global.u64 	%rd4, %rd1;
	cvta.to.global.u64 	%rd5, %rd2;
	cvta.to.global.u64 	%rd6, %rd3;
	mad.lo.s32 	%r14, %r6, %r1, %r13;
	mul.wide.s32 	%rd7, %r14, 4;
	add.s64 	%rd8, %rd4, %rd7;
	ld.global.u32 	%r15, [%rd8];
	mad.lo.s32 	%r16, %r4, %r1, %r13;
	mul.wide.s32 	%rd9, %r16, 4;
	add.s64 	%rd10, %rd5, %rd9;
	ld.global.u32 	%r17, [%rd10];
	add.s32 	%r18, %r17, %r15;
	add.s64 	%rd11, %rd6, %rd9;
	st.global.u32 	[%rd11], %r18;
$L__BB0_2:
	ret;

}


// ===== COMPILED SASS (sm_100) =====

	.target	sm_100

	.elftype	@"ET_EXEC"


//--------------------- .note.nv.tkinfo           --------------------------
	.section	.note.nv.tkinfo,"",@"SHT_NOTE"
	.sectionflags	@"SHF_NOTE_NV_TKINFO"
	.tkinfo
        /*0018*/ 	.word	0x00000002
        /*0030*/ 	.string	""
        /*0030*/ 	.string	"ptxas"
        /*0030*/ 	.string	"Cuda compilation tools, release 13.0, V13.0.88"
        /*0030*/ 	.string	"Build cuda_13.0.r13.0/compiler.36424714_0"
        /*0030*/ 	.string	"-arch sm_100 -m 64 "



//--------------------- .note.nv.cuinfo           --------------------------
	.section	.note.nv.cuinfo,"",@"SHT_NOTE"
	.sectionflags	@"SHF_NOTE_NV_CUINFO"
        /*0018*/ 	.short	0x0002
        /*001a*/ 	.short	0x0064
        /*001c*/ 	.short	0x0082
	.zero		2


//--------------------- .nv.info                  --------------------------
	.section	.nv.info,"",@"SHT_CUDA_INFO"
	.align	4


	//----- nvinfo : EIATTR_REGCOUNT
	.align		4
        /*0000*/ 	.byte	0x04, 0x2f
        /*0002*/ 	.short	(.L_1 - .L_0)
	.align		4
.L_0:
        /*0004*/ 	.word	index@(_Z11view_matrixPiS_S_iiii)
        /*0008*/ 	.word	0x0000000e


	//----- nvinfo : EIATTR_FRAME_SIZE
	.align		4
.L_1:
        /*000c*/ 	.byte	0x04, 0x11
        /*000e*/ 	.short	(.L_3 - .L_2)
	.align		4
.L_2:
        /*0010*/ 	.word	index@(_Z11view_matrixPiS_S_iiii)
        /*0014*/ 	.word	0x00000000


	//----- nvinfo : EIATTR_MIN_STACK_SIZE
	.align		4
.L_3:
        /*0018*/ 	.byte	0x04, 0x12
        /*001a*/ 	.short	(.L_5 - .L_4)
	.align		4
.L_4:
        /*001c*/ 	.word	index@(_Z11view_matrixPiS_S_iiii)
        /*0020*/ 	.word	0x00000000
.L_5:


//--------------------- .nv.compat                --------------------------
	.section	.nv.compat,"",@"SHT_CUDA_COMPAT_INFO"
	.align	4
        /*0000*/ 	.byte	0x02, 0x09, 0x00, 0x00, 0x02, 0x02, 0x01, 0x00, 0x02, 0x05, 0x05, 0x00, 0x03, 0x07, 0x01, 0x01
        /*0010*/ 	.byte	0x02, 0x03, 0x00, 0x00, 0x02, 0x06, 0x01, 0x00, 0x04, 0x0b, 0x08, 0x00, 0x09, 0x00, 0x00, 0x00
        /*0020*/ 	.byte	0x00, 0x00, 0x00, 0x00


//--------------------- .nv.info._Z11view_matrixPiS_S_iiii --------------------------
	.section	.nv.info._Z11view_matrixPiS_S_iiii,"",@"SHT_CUDA_INFO"
	.sectionflags	@""
	.align	4


	//----- nvinfo : EIATTR_CUDA_API_VERSION
	.align		4
        /*0000*/ 	.byte	0x04, 0x37
        /*0002*/ 	.short	(.L_7 - .L_6)
.L_6:
        /*0004*/ 	.word	0x00000082


	//----- nvinfo : EIATTR_KPARAM_INFO
	.align		4
.L_7:
        /*0008*/ 	.byte	0x04, 0x17
        /*000a*/ 	.short	(.L_9 - .L_8)
.L_8:
        /*000c*/ 	.word	0x00000000
        /*0010*/ 	.short	0x0006
        /*0012*/ 	.short	0x0024
        /*0014*/ 	.byte	0x00, 0xf0, 0x11, 0x00


	//----- nvinfo : EIATTR_KPARAM_INFO
	.align		4
.L_9:
        /*0018*/ 	.byte	0x04, 0x17
        /*001a*/ 	.short	(.L_11 - .L_10)
.L_10:
        /*001c*/ 	.word	0x00000000
        /*0020*/ 	.short	0x0005
        /*0022*/ 	.short	0x0020
        /*0024*/ 	.byte	0x00, 0xf0, 0x11, 0x00


	//----- nvinfo : EIATTR_KPARAM_INFO
	.align		4
.L_11:
        /*0028*/ 	.byte	0x04, 0x17
        /*002a*/ 	.short	(.L_13 - .L_12)
.L_12:
        /*002c*/ 	.word	0x00000000
        /*0030*/ 	.short	0x0004
        /*0032*/ 	.short	0x001c
        /*0034*/ 	.byte	0x00, 0xf0, 0x11, 0x00


	//----- nvinfo : EIATTR_KPARAM_INFO
	.align		4
.L_13:
        /*0038*/ 	.byte	0x04, 0x17
        /*003a*/ 	.short	(.L_15 - .L_14)
.L_14:
        /*003c*/ 	.word	0x00000000
        /*0040*/ 	.short	0x0003
        /*0042*/ 	.short	0x0018
        /*0044*/ 	.byte	0x00, 0xf0, 0x11, 0x00


	//----- nvinfo : EIATTR_KPARAM_INFO
	.align		4
.L_15:
        /*0048*/ 	.byte	0x04, 0x17
        /*004a*/ 	.short	(.L_17 - .L_16)
.L_16:
        /*004c*/ 	.word	0x00000000
        /*0050*/ 	.short	0x0002
        /*0052*/ 	.short	0x0010
        /*0054*/ 	.byte	0x00, 0xf5, 0x21, 0x00


	//----- nvinfo : EIATTR_KPARAM_INFO
	.align		4
.L_17:
        /*0058*/ 	.byte	0x04, 0x17
        /*005a*/ 	.short	(.L_19 - .L_18)
.L_18:
        /*005c*/ 	.word	0x00000000
        /*0060*/ 	.short	0x0001
        /*0062*/ 	.short	0x0008
        /*0064*/ 	.byte	0x00, 0xf5, 0x21, 0x00


	//----- nvinfo : EIATTR_KPARAM_INFO
	.align		4
.L_19:
        /*0068*/ 	.byte	0x04, 0x17
        /*006a*/ 	.short	(.L_21 - .L_20)
.L_20:
        /*006c*/ 	.word	0x00000000
        /*0070*/ 	.short	0x0000
        /*0072*/ 	.short	0x0000
        /*0074*/ 	.byte	0x00, 0xf5, 0x21, 0x00


	//----- nvinfo : EIATTR_SPARSE_MMA_MASK
	.align		4
.L_21:
        /*0078*/ 	.byte	0x03, 0x50
        /*007a*/ 	.short	0x0000


	//----- nvinfo : EIATTR_MAXREG_COUNT
	.align		4
        /*007c*/ 	.byte	0x03, 0x1b
        /*007e*/ 	.short	0x00ff


	//----- nvinfo : EIATTR_MERCURY_ISA_VERSION
	.align		4
        /*0080*/ 	.byte	0x03, 0x5f
        /*0082*/ 	.short	0x0101


	//----- nvinfo : EIATTR_VRC_CTA_INIT_COUNT
	.align		4
        /*0084*/ 	.byte	0x02, 0x4a
	.zero		1
	.zero		1


	//----- nvinfo : EIATTR_EXIT_INSTR_OFFSETS
	.align		4
        /*0088*/ 	.byte	0x04, 0x1c
        /*008a*/ 	.short	(.L_23 - .L_22)


	//   ....[0]....
.L_22:
        /*008c*/ 	.word	0x000000c0


	//   ....[1]....
        /*0090*/ 	.word	0x000001b0


	//----- nvinfo : EIATTR_CBANK_PARAM_SIZE
	.align		4
.L_23:
        /*0094*/ 	.byte	0x03, 0x19
        /*0096*/ 	.short	0x0028


	//----- nvinfo : EIATTR_PARAM_CBANK
	.align		4
        /*0098*/ 	.byte	0x04, 0x0a
        /*009a*/ 	.short	(.L_25 - .L_24)
	.align		4
.L_24:
        /*009c*/ 	.word	index@(.nv.constant0._Z11view_matrixPiS_S_iiii)
        /*00a0*/ 	.short	0x0380
        /*00a2*/ 	.short	0x0028


	//----- nvinfo : EIATTR_SW_WAR
	.align		4
.L_25:
        /*00a4*/ 	.byte	0x04, 0x36
        /*00a6*/ 	.short	(.L_27 - .L_26)
.L_26:
        /*00a8*/ 	.word	0x00000008
.L_27:


//--------------------- .nv.callgraph             --------------------------
	.section	.nv.callgraph,"",@"SHT_CUDA_CALLGRAPH"
	.align	4
	.sectionentsize	8
	.align		4
        /*0000*/ 	.word	0x00000000
	.align		4
        /*0004*/ 	.word	0xffffffff
	.align		4
        /*0008*/ 	.word	0x00000000
	.align		4
        /*000c*/ 	.word	0xfffffffe
	.align		4
        /*0010*/ 	.word	0x00000000
	.align		4
        /*0014*/ 	.word	0xfffffffd
	.align		4
        /*0018*/ 	.word	0x00000000
	.align		4
        /*001c*/ 	.word	0xfffffffc


//--------------------- .text._Z11view_matrixPiS_S_iiii --------------------------
	.section	.text._Z11view_matrixPiS_S_iiii,"ax",@progbits
	.align	128
        .global         _Z11view_matrixPiS_S_iiii
        .type           _Z11view_matrixPiS_S_iiii,@function
        .size           _Z11view_matrixPiS_S_iiii,(.L_x_1 - _Z11view_matrixPiS_S_iiii)
        .other          _Z11view_matrixPiS_S_iiii,@"STO_CUDA_ENTRY STV_DEFAULT"
_Z11view_matrixPiS_S_iiii:
.text._Z11view_matrixPiS_S_iiii:
[----:B------:R-:W-:Y:S01]  /*0000*/  LDC R1, c[0x0][0x37c] ;  /* 0x0000df00ff017b82 */ /* 0x000fe20000000800 */
[----:B------:R-:W0:Y:S07]  /*0010*/  S2R R2, SR_TID.Y ;  /* 0x0000000000027919 */ /* 0x000e2e0000002200 */
[----:B------:R-:W1:Y:S01]  /*0020*/  LDC R0, c[0x0][0x360] ;  /* 0x0000d800ff007b82 */ /* 0x000e620000000800 */
[----:B------:R-:W2:Y:S01]  /*0030*/  LDCU.64 UR6, c[0x0][0x398] ;  /* 0x00007300ff0677ac */ /* 0x000ea20008000a00 */
[----:B------:R-:W1:Y:S06]  /*0040*/  S2R R3, SR_TID.X ;  /* 0x0000000000037919 */ /* 0x000e6c0000002100 */
[----:B------:R-:W0:Y:S08]  /*0050*/  S2UR UR5, SR_CTAID.Y ;  /* 0x00000000000579c3 */ /* 0x000e300000002600 */
[----:B------:R-:W0:Y:S08]  /*0060*/  LDC R7, c[0x0][0x364] ;  /* 0x0000d900ff077b82 */ /* 0x000e300000000800 */
[----:B------:R-:W1:Y:S01]  /*0070*/  S2UR UR4, SR_CTAID.X ;  /* 0x00000000000479c3 */ /* 0x000e620000002500 */
[----:B0-----:R-:W-:-:S05]  /*0080*/  IMAD R7, R7, UR5, R2 ;  /* 0x0000000507077c24 */ /* 0x001fca000f8e0202 */
[----:B--2---:R-:W-:Y:S01]  /*0090*/  ISETP.GE.AND P0, PT, R7, UR7, PT ;  /* 0x0000000707007c0c */ /* 0x004fe2000bf06270 */
[----:B-1----:R-:W-:-:S05]  /*00a0*/  IMAD R0, R0, UR4, R3 ;  /* 0x0000000400007c24 */ /* 0x002fca000f8e0203 */
[----:B------:R-:W-:-:S13]  /*00b0*/  ISETP.GE.OR P0, PT, R0, UR6, P0 ;  /* 0x0000000600007c0c */ /* 0x000fda0008706670 */
[----:B------:R-:W-:Y:S05]  /*00c0*/  @P0 EXIT ;  /* 0x000000000000094d */ /* 0x000fea0003800000 */
[----:B------:R-:W0:Y:S01]  /*00d0*/  LDC.64 R2, c[0x0][0x380] ;  /* 0x0000e000ff027b82 */ /* 0x000e220000000a00 */
[----:B------:R-:W1:Y:S01]  /*00e0*/  LDCU UR6, c[0x0][0x3a4] ;  /* 0x00007480ff0677ac */ /* 0x000e620008000800 */
[C-C-:B------:R-:W-:Y:S01]  /*00f0*/  IMAD R9, R0.reuse, UR7, R7.reuse ;  /* 0x0000000700097c24 */ /* 0x140fe2000f8e0207 */
[----:B------:R-:W2:Y:S05]  /*0100*/  LDCU.64 UR4, c[0x0][0x358] ;  /* 0x00006b00ff0477ac */ /* 0x000eaa0008000a00 */
[----:B------:R-:W3:Y:S01]  /*0110*/  LDC.64 R4, c[0x0][0x388] ;  /* 0x0000e200ff047b82 */ /* 0x000ee20000000a00 */
[----:B-1----:R-:W-:-:S07]  /*0120*/  IMAD R11, R0, UR6, R7 ;  /* 0x00000006000b7c24 */ /* 0x002fce000f8e0207 */
[----:B------:R-:W1:Y:S01]  /*0130*/  LDC.64 R6, c[0x0][0x390] ;  /* 0x0000e400ff067b82 */ /* 0x000e620000000a00 */
[----:B0-----:R-:W-:-:S06]  /*0140*/  IMAD.WIDE R2, R9, 0x4, R2 ;  /* 0x0000000409027825 */ /* 0x001fcc00078e0202 */
[----:B--2---:R-:W2:Y:S01]  /*0150*/  LDG.E R2, desc[UR4][R2.64] ;  /* 0x0000000402027981 */ /* 0x004ea2000c1e1900 */
[----:B---3--:R-:W-:-:S06]  /*0160*/  IMAD.WIDE R4, R11, 0x4, R4 ;  /* 0x000000040b047825 */ /* 0x008fcc00078e0204 */
[----:B------:R-:W2:Y:S01]  /*0170*/  LDG.E R5, desc[UR4][R4.64] ;  /* 0x0000000404057981 */ /* 0x000ea2000c1e1900 */
[----:B-1----:R-:W-:Y:S01]  /*0180*/  IMAD.WIDE R6, R11, 0x4, R6 ;  /* 0x000000040b067825 */ /* 0x002fe200078e0206 */
[----:B--2---:R-:W-:-:S05]  /*0190*/  IADD3 R9, PT, PT, R2, R5, RZ ;  /* 0x0000000502097210 */ /* 0x004fca0007ffe0ff */
[----:B------:R-:W-:Y:S01]  /*01a0*/  STG.E desc[UR4][R6.64], R9 ;  /* 0x0000000906007986 */ /* 0x000fe2000c101904 */
[----:B------:R-:W-:Y:S05]  /*01b0*/  EXIT ;  /* 0x000000000000794d */ /* 0x000fea0003800000 */
.L_x_0:
[----:B------:R-:W-:-:S00]  /*01c0*/  BRA `(.L_x_0) ;  /* 0xfffffffc00fc7947 */ /* 0x000fc0000383ffff */
[----:B------:R-:W-:-:S00]  /*01d0*/  NOP ;  /* 0x0000000000007918 */ /* 0x000fc00000000000 */
        /* <DEDUP_REMOVED lines=10> */
.L_x_1:


//--------------------- .nv.shared.reserved.0     --------------------------
	.section	.nv.shared.reserved.0,"aw",@nobits
	.weak		__nv_reservedSMEM_offset_0_alias
	.size		__nv_reservedSMEM_offset_0_alias, 0, 64
	.other		__nv_reservedSMEM_offset_0_alias,@"STO_CUDA_RESERVED_SHARED STV_DEFAULT"
__nv_reservedSMEM_offset_0_alias:
	.zero		0
	.zero		64


//--------------------- .nv.constant0._Z11view_matrixPiS_S_iiii --------------------------
	.section	.nv.constant0._Z11view_matrixPiS_S_iiii,"a",@progbits
	.sectionflags	@""
	.align	4
.nv.constant0._Z11view_matrixPiS_S_iiii:
	.zero		936


//--------------------- SYMBOLS --------------------------

	.type		.nv.reservedSmem.offset0,@object
	.size		.nv.reservedSmem.offset0,0x4
